	.headerflags	@"EF_CUDA_TEXMODE_UNIFIED EF_CUDA_64BIT_ADDRESS EF_CUDA_ACCELERATORS EF_CUDA_SM90 EF_CUDA_VIRTUAL_SM(EF_CUDA_SM90)"
	.elftype	@"ET_EXEC"


//--------------------- .nv.info                  --------------------------
	.section	.nv.info,"",@"SHT_CUDA_INFO"
	.align	4


	//----- nvinfo : EIATTR_REGCOUNT
	.align		4
        /*0000*/ 	.byte	0x04, 0x2f
        /*0002*/ 	.short	(.L_1 - .L_0)
	.align		4
.L_0:
        /*0004*/ 	.word	index@(triton_poi_fused_convolution_3)
        /*0008*/ 	.word	0x0000000c


	//----- nvinfo : EIATTR_MIN_STACK_SIZE
	.align		4
.L_1:
        /*000c*/ 	.byte	0x04, 0x12
        /*000e*/ 	.short	(.L_3 - .L_2)
	.align		4
.L_2:
        /*0010*/ 	.word	index@(triton_poi_fused_convolution_3)
        /*0014*/ 	.word	0x00000000


	//----- nvinfo : EIATTR_FRAME_SIZE
	.align		4
.L_3:
        /*0018*/ 	.byte	0x04, 0x11
        /*001a*/ 	.short	(.L_5 - .L_4)
	.align		4
.L_4:
        /*001c*/ 	.word	index@(triton_poi_fused_convolution_3)
        /*0020*/ 	.word	0x00000000


	//----- nvinfo : EIATTR_MIN_STACK_SIZE
	.align		4
.L_5:
        /*0024*/ 	.byte	0x04, 0x12
        /*0026*/ 	.short	(.L_7 - .L_6)
	.align		4
.L_6:
        /*0028*/ 	.word	index@(triton_poi_fused_convolution_3)
        /*002c*/ 	.word	0x00000000
.L_7:


//--------------------- .nv.info.triton_poi_fused_convolution_3 --------------------------
	.section	.nv.info.triton_poi_fused_convolution_3,"",@"SHT_CUDA_INFO"
	.sectionflags	@""
	.align	4


	//----- nvinfo : EIATTR_CUDA_API_VERSION
	.align		4
        /*0000*/ 	.byte	0x04, 0x37
        /*0002*/ 	.short	(.L_9 - .L_8)
.L_8:
        /*0004*/ 	.word	0x0000007c


	//----- nvinfo : EIATTR_KPARAM_INFO
	.align		4
.L_9:
        /*0008*/ 	.byte	0x04, 0x17
        /*000a*/ 	.short	(.L_11 - .L_10)
.L_10:
        /*000c*/ 	.word	0x00000000
        /*0010*/ 	.short	0x0002
        /*0012*/ 	.short	0x0010
        /*0014*/ 	.byte	0x00, 0xf0, 0x11, 0x00


	//----- nvinfo : EIATTR_KPARAM_INFO
	.align		4
.L_11:
        /*0018*/ 	.byte	0x04, 0x17
        /*001a*/ 	.short	(.L_13 - .L_12)
.L_12:
        /*001c*/ 	.word	0x00000000
        /*0020*/ 	.short	0x0001
        /*0022*/ 	.short	0x0008
        /*0024*/ 	.byte	0x00, 0xf4, 0x21, 0x00


	//----- nvinfo : EIATTR_KPARAM_INFO
	.align		4
.L_13:
        /*0028*/ 	.byte	0x04, 0x17
        /*002a*/ 	.short	(.L_15 - .L_14)
.L_14:
        /*002c*/ 	.word	0x00000000
        /*0030*/ 	.short	0x0000
        /*0032*/ 	.short	0x0000
        /*0034*/ 	.byte	0x00, 0xf4, 0x21, 0x00


	//----- nvinfo : EIATTR_SPARSE_MMA_MASK
	.align		4
.L_15:
        /*0038*/ 	.byte	0x03, 0x50
        /*003a*/ 	.short	0x0000


	//----- nvinfo : EIATTR_MAXREG_COUNT
	.align		4
        /*003c*/ 	.byte	0x03, 0x1b
        /*003e*/ 	.short	0x00ff


	//----- nvinfo : EIATTR_EXIT_INSTR_OFFSETS
	.align		4
        /*0040*/ 	.byte	0x04, 0x1c
        /*0042*/ 	.short	(.L_17 - .L_16)


	//   ....[0]....
.L_16:
        /*0044*/ 	.word	0x00000170


	//   ....[1]....
        /*0048*/ 	.word	0x00000190


	//----- nvinfo : EIATTR_REQNTID
	.align		4
.L_17:
        /*004c*/ 	.byte	0x04, 0x10
        /*004e*/ 	.short	(.L_19 - .L_18)
.L_18:
        /*0050*/ 	.word	0x00000020
        /*0054*/ 	.word	0x00000001
        /*0058*/ 	.word	0x00000001


	//----- nvinfo : EIATTR_CBANK_PARAM_SIZE
	.align		4
.L_19:
        /*005c*/ 	.byte	0x03, 0x19
        /*005e*/ 	.short	0x0014


	//----- nvinfo : EIATTR_PARAM_CBANK
	.align		4
        /*0060*/ 	.byte	0x04, 0x0a
        /*0062*/ 	.short	(.L_21 - .L_20)
	.align		4
.L_20:
        /*0064*/ 	.word	index@(.nv.constant0.triton_poi_fused_convolution_3)
        /*0068*/ 	.short	0x0210
        /*006a*/ 	.short	0x0014


	//----- nvinfo : EIATTR_SW_WAR
	.align		4
.L_21:
        /*006c*/ 	.byte	0x04, 0x36
        /*006e*/ 	.short	(.L_23 - .L_22)
.L_22:
        /*0070*/ 	.word	0x00000008
.L_23:


//--------------------- .nv.callgraph             --------------------------
	.section	.nv.callgraph,"",@"SHT_CUDA_CALLGRAPH"
	.align	4
	.sectionentsize	8
	.align		4
        /*0000*/ 	.word	0x00000000
	.align		4
        /*0004*/ 	.word	0xffffffff
	.align		4
        /*0008*/ 	.word	0x00000000
	.align		4
        /*000c*/ 	.word	0xfffffffe
	.align		4
        /*0010*/ 	.word	0x00000000
	.align		4
        /*0014*/ 	.word	0xfffffffd
	.align		4
        /*0018*/ 	.word	0x00000000
	.align		4
        /*001c*/ 	.word	0xfffffffc


//--------------------- .text.triton_poi_fused_convolution_3 --------------------------
	.section	.text.triton_poi_fused_convolution_3,"ax",@progbits
	.align	128
        .global         triton_poi_fused_convolution_3
        .type           triton_poi_fused_convolution_3,@function
        .size           triton_poi_fused_convolution_3,(.L_x_1 - triton_poi_fused_convolution_3)
        .other          triton_poi_fused_convolution_3,@"STO_CUDA_ENTRY STV_DEFAULT"
triton_poi_fused_convolution_3:
.text.triton_poi_fused_convolution_3:
[----:B------:R-:W0:Y:S02]  /*0000*/  LDC R1, c[0x0][0x28] ;  /* 0x00000a00ff017b82 */ /* 0x000e240000000800 */
[----:B------:R-:W1:Y:S01]  /*0010*/  S2R R8, SR_TID.X ;  /* 0x0000000000087919 */ /* 0x000e620000002100 */
[----:B------:R-:W2:Y:S01]  /*0020*/  LDC.64 R4, c[0x0][0x218] ;  /* 0x00008600ff047b82 */ /* 0x000ea20000000a00 */
[----:B------:R-:W-:Y:S01]  /*0030*/  ULDC.64 UR4, c[0x0][0x208] ;  /* 0x0000820000047ab9 */ /* 0x000fe20000000a00 */
[----:B------:R-:W3:Y:S06]  /*0040*/  S2R R7, SR_CTAID.X ;  /* 0x0000000000077919 */ /* 0x000eec0000002500 */
[----:B------:R-:W4:Y:S01]  /*0050*/  LDC.64 R2, c[0x0][0x210] ;  /* 0x00008400ff027b82 */ /* 0x000f220000000a00 */
[----:B-1----:R-:W-:-:S02]  /*0060*/  LOP3.LUT R0, R8, 0xf, RZ, 0xc0, !PT ;  /* 0x0000000f08007812 */ /* 0x002fc400078ec0ff */
[----:B---3--:R-:W-:-:S03]  /*0070*/  SHF.R.S32.HI R6, RZ, 0x1b, R7 ;  /* 0x0000001bff067819 */ /* 0x008fc60000011407 */
[----:B------:R-:W-:Y:S01]  /*0080*/  IMAD R7, R7, 0x10, R0 ;  /* 0x0000001007077824 */ /* 0x000fe200078e0200 */
[----:B------:R-:W-:-:S03]  /*0090*/  SGXT R0, R6, 0x1 ;  /* 0x000000010600781a */ /* 0x000fc60000000200 */
[C---:B----4-:R-:W-:Y:S01]  /*00a0*/  IMAD.WIDE R2, R7.reuse, 0x4, R2 ;  /* 0x0000000407027825 */ /* 0x050fe200078e0202 */
[----:B------:R-:W-:Y:S02]  /*00b0*/  ISETP.GE.AND P0, PT, R7, 0x10, PT ;  /* 0x000000100700780c */ /* 0x000fe40003f06270 */
[----:B------:R-:W-:-:S04]  /*00c0*/  LEA.HI R0, R0, R7, RZ, 0x2 ;  /* 0x0000000700007211 */ /* 0x000fc800078f10ff */
[----:B------:R-:W-:-:S05]  /*00d0*/  LOP3.LUT R0, R0, 0xfffffffc, RZ, 0xc0, !PT ;  /* 0xfffffffc00007812 */ /* 0x000fca00078ec0ff */
[----:B------:R-:W-:Y:S02]  /*00e0*/  IMAD.IADD R9, R7, 0x1, -R0 ;  /* 0x0000000107097824 */ /* 0x000fe400078e0a00 */
[----:B------:R-:W-:Y:S02]  /*00f0*/  IMAD.MOV.U32 R0, RZ, RZ, RZ ;  /* 0x000000ffff007224 */ /* 0x000fe400078e00ff */
[----:B--2---:R-:W-:-:S04]  /*0100*/  IMAD.WIDE R4, R9, 0x4, R4 ;  /* 0x0000000409047825 */ /* 0x004fc800078e0204 */
[----:B------:R-:W-:Y:S01]  /*0110*/  IMAD.MOV.U32 R9, RZ, RZ, RZ ;  /* 0x000000ffff097224 */ /* 0x000fe200078e00ff */
[----:B------:R-:W2:Y:S05]  /*0120*/  @!P0 LDG.E R0, desc[UR4][R2.64] ;  /* 0x0000000402008981 */ /* 0x000eaa000c1e1900 */
[----:B------:R-:W2:Y:S01]  /*0130*/  @!P0 LDG.E.EL R9, desc[UR4][R4.64] ;  /* 0x0000000404098981 */ /* 0x000ea2000c2e1900 */
[----:B------:R-:W-:-:S04]  /*0140*/  LOP3.LUT P0, RZ, R8, 0x10, RZ, 0xc0, !PT ;  /* 0x0000001008ff7812 */ /* 0x000fc8000780c0ff */
[----:B------:R-:W-:Y:S01]  /*0150*/  ISETP.LT.AND P0, PT, R7, 0x10, !P0 ;  /* 0x000000100700780c */ /* 0x000fe20004701270 */
[----:B--2---:R-:W-:-:S12]  /*0160*/  FADD R9, R9, R0 ;  /* 0x0000000009097221 */ /* 0x004fd80000000000 */
[----:B------:R-:W-:Y:S05]  /*0170*/  @!P0 EXIT ;  /* 0x000000000000894d */ /* 0x000fea0003800000 */
[----:B------:R-:W-:Y:S01]  /*0180*/  STG.E desc[UR4][R2.64], R9 ;  /* 0x0000000902007986 */ /* 0x000fe2000c101904 */
[----:B------:R-:W-:Y:S05]  /*0190*/  EXIT ;  /* 0x000000000000794d */ /* 0x000fea0003800000 */
.L_x_0:
[----:B------:R-:W-:-:S00]  /*01a0*/  BRA `(.L_x_0) ;  /* 0xfffffffc00fc7947 */ /* 0x000fc0000383ffff */
[----:B------:R-:W-:-:S00]  /*01b0*/  NOP ;  /* 0x0000000000007918 */ /* 0x000fc00000000000 */
        /* <DEDUP_REMOVED lines=12> */
.L_x_1:


//--------------------- .nv.constant0.triton_poi_fused_convolution_3 --------------------------
	.section	.nv.constant0.triton_poi_fused_convolution_3,"a",@progbits
	.sectionflags	@""
	.align	4
.nv.constant0.triton_poi_fused_convolution_3:
	.zero		548
